//
// Generated by NVIDIA NVVM Compiler
//
// Compiler Build ID: CL-36424714
// Cuda compilation tools, release 13.0, V13.0.88
// Based on NVVM 20.0.0
//

.version 9.0
.target sm_100
.address_size 64

	// .globl	_Z9helloCUDAf
.extern .func  (.param .b32 func_retval0) vprintf
(
	.param .b64 vprintf_param_0,
	.param .b64 vprintf_param_1
)
;
.global .align 1 .b8 $str[28] = {104, 101, 108, 108, 111, 44, 32, 116, 104, 114, 101, 97, 100, 32, 61, 32, 37, 100, 44, 32, 102, 32, 61, 32, 37, 102, 10};

.visible .entry _Z9helloCUDAf(
	.param .f32 _Z9helloCUDAf_param_0
)
{
	.local .align 16 .b8 	__local_depot0[16];
	.reg .b64 	%SP;
	.reg .b64 	%SPL;
	.reg .b32 	%r<4>;
	.reg .b32 	%f<2>;
	.reg .b64 	%rd<5>;
	.reg .b64 	%fd<2>;

	mov.u64 	%SPL, __local_depot0;
	cvta.local.u64 	%SP, %SPL;
	ld.param.f32 	%f1, [_Z9helloCUDAf_param_0];
	add.u64 	%rd1, %SP, 0;
	add.u64 	%rd2, %SPL, 0;
	mov.u32 	%r1, %tid.x;
	cvt.f64.f32 	%fd1, %f1;
	st.local.u32 	[%rd2], %r1;
	st.local.f64 	[%rd2+8], %fd1;
	mov.u64 	%rd3, $str;
	cvta.global.u64 	%rd4, %rd3;
	{ // callseq 0, 0
	.param .b64 param0;
	st.param.b64 	[param0], %rd4;
	.param .b64 param1;
	st.param.b64 	[param1], %rd1;
	.param .b32 retval0;
	call.uni (retval0), 
	vprintf, 
	(
	param0, 
	param1
	);
	ld.param.b32 	%r2, [retval0];
	} // callseq 0
	ret;

}


// ===== COMPILED SASS (sm_100) =====

	.target	sm_100

	.elftype	@"ET_EXEC"


//--------------------- .note.nv.tkinfo           --------------------------
	.section	.note.nv.tkinfo,"",@"SHT_NOTE"
	.sectionflags	@"SHF_NOTE_NV_TKINFO"
	.tkinfo
        /*0018*/ 	.word	0x00000002
        /*0030*/ 	.string	""
        /*0030*/ 	.string	"ptxas"
        /*0030*/ 	.string	"Cuda compilation tools, release 13.0, V13.0.88"
        /*0030*/ 	.string	"Build cuda_13.0.r13.0/compiler.36424714_0"
        /*0030*/ 	.string	"-arch sm_100 -m 64 "



//--------------------- .note.nv.cuinfo           --------------------------
	.section	.note.nv.cuinfo,"",@"SHT_NOTE"
	.sectionflags	@"SHF_NOTE_NV_CUINFO"
        /*0018*/ 	.short	0x0002
        /*001a*/ 	.short	0x0064
        /*001c*/ 	.short	0x0082
	.zero		2


//--------------------- .nv.info                  --------------------------
	.section	.nv.info,"",@"SHT_CUDA_INFO"
	.align	4


	//----- nvinfo : EIATTR_REGCOUNT
	.align		4
        /*0000*/ 	.byte	0x04, 0x2f
        /*0002*/ 	.short	(.L_2 - .L_1)
	.align		4
.L_1:
        /*0004*/ 	.word	index@(_Z9helloCUDAf)
        /*0008*/ 	.word	0x00000018


	//----- nvinfo : EIATTR_FRAME_SIZE
	.align		4
.L_2:
        /*000c*/ 	.byte	0x04, 0x11
        /*000e*/ 	.short	(.L_4 - .L_3)
	.align		4
.L_3:
        /*0010*/ 	.word	index@(_Z9helloCUDAf)
        /*0014*/ 	.word	0x00000010


	//----- nvinfo : EIATTR_MIN_STACK_SIZE
	.align		4
.L_4:
        /*0018*/ 	.byte	0x04, 0x12
        /*001a*/ 	.short	(.L_6 - .L_5)
	.align		4
.L_5:
        /*001c*/ 	.word	index@(_Z9helloCUDAf)
        /*0020*/ 	.word	0x00000010
.L_6:


//--------------------- .nv.compat                --------------------------
	.section	.nv.compat,"",@"SHT_CUDA_COMPAT_INFO"
	.align	4
        /*0000*/ 	.byte	0x02, 0x09, 0x00, 0x00, 0x02, 0x02, 0x01, 0x00, 0x02, 0x05, 0x05, 0x00, 0x03, 0x07, 0x01, 0x01
        /*0010*/ 	.byte	0x02, 0x03, 0x00, 0x00, 0x02, 0x06, 0x01, 0x00, 0x04, 0x0b, 0x08, 0x00, 0x09, 0x00, 0x00, 0x00
        /*0020*/ 	.byte	0x00, 0x00, 0x00, 0x00


//--------------------- .nv.info._Z9helloCUDAf    --------------------------
	.section	.nv.info._Z9helloCUDAf,"",@"SHT_CUDA_INFO"
	.sectionflags	@""
	.align	4


	//----- nvinfo : EIATTR_CUDA_API_VERSION
	.align		4
        /*0000*/ 	.byte	0x04, 0x37
        /*0002*/ 	.short	(.L_8 - .L_7)
.L_7:
        /*0004*/ 	.word	0x00000082


	//----- nvinfo : EIATTR_KPARAM_INFO
	.align		4
.L_8:
        /*0008*/ 	.byte	0x04, 0x17
        /*000a*/ 	.short	(.L_10 - .L_9)
.L_9:
        /*000c*/ 	.word	0x00000000
        /*0010*/ 	.short	0x0000
        /*0012*/ 	.short	0x0000
        /*0014*/ 	.byte	0x00, 0xf0, 0x11, 0x00


	//----- nvinfo : EIATTR_SPARSE_MMA_MASK
	.align		4
.L_10:
        /*0018*/ 	.byte	0x03, 0x50
        /*001a*/ 	.short	0x0000


	//----- nvinfo : EIATTR_MAXREG_COUNT
	.align		4
        /*001c*/ 	.byte	0x03, 0x1b
        /*001e*/ 	.short	0x00ff


	//----- nvinfo : EIATTR_EXTERNS
	.align		4
        /*0020*/ 	.byte	0x04, 0x0f
        /*0022*/ 	.short	(.L_12 - .L_11)


	//   ....[0]....
	.align		4
.L_11:
        /*0024*/ 	.word	index@(vprintf)


	//----- nvinfo : EIATTR_MERCURY_ISA_VERSION
	.align		4
.L_12:
        /*0028*/ 	.byte	0x03, 0x5f
        /*002a*/ 	.short	0x0101


	//----- nvinfo : EIATTR_VRC_CTA_INIT_COUNT
	.align		4
        /*002c*/ 	.byte	0x02, 0x4a
	.zero		1
	.zero		1


	//----- nvinfo : EIATTR_SYSCALL_OFFSETS
	.align		4
        /*0030*/ 	.byte	0x04, 0x46
        /*0032*/ 	.short	(.L_14 - .L_13)


	//   ....[0]....
.L_13:
        /*0034*/ 	.word	0x00000110


	//----- nvinfo : EIATTR_EXIT_INSTR_OFFSETS
	.align		4
.L_14:
        /*0038*/ 	.byte	0x04, 0x1c
        /*003a*/ 	.short	(.L_16 - .L_15)


	//   ....[0]....
.L_15:
        /*003c*/ 	.word	0x00000120


	//----- nvinfo : EIATTR_CBANK_PARAM_SIZE
	.align		4
.L_16:
        /*0040*/ 	.byte	0x03, 0x19
        /*0042*/ 	.short	0x0004


	//----- nvinfo : EIATTR_PARAM_CBANK
	.align		4
        /*0044*/ 	.byte	0x04, 0x0a
        /*0046*/ 	.short	(.L_18 - .L_17)
	.align		4
.L_17:
        /*0048*/ 	.word	index@(.nv.constant0._Z9helloCUDAf)
        /*004c*/ 	.short	0x0380
        /*004e*/ 	.short	0x0004


	//----- nvinfo : EIATTR_SW_WAR
	.align		4
.L_18:
        /*0050*/ 	.byte	0x04, 0x36
        /*0052*/ 	.short	(.L_20 - .L_19)
.L_19:
        /*0054*/ 	.word	0x00000008
.L_20:


//--------------------- .nv.callgraph             --------------------------
	.section	.nv.callgraph,"",@"SHT_CUDA_CALLGRAPH"
	.align	4
	.sectionentsize	8
	.align		4
        /*0000*/ 	.word	0x00000000
	.align		4
        /*0004*/ 	.word	0xffffffff
	.align		4
        /*0008*/ 	.word	index@(_Z9helloCUDAf)
	.align		4
        /*000c*/ 	.word	index@(vprintf)
	.align		4
        /*0010*/ 	.word	0x00000000
	.align		4
        /*0014*/ 	.word	0xfffffffe
	.align		4
        /*0018*/ 	.word	0x00000000
	.align		4
        /*001c*/ 	.word	0xfffffffd
	.align		4
        /*0020*/ 	.word	0x00000000
	.align		4
        /*0024*/ 	.word	0xfffffffc


//--------------------- .nv.constant4             --------------------------
	.section	.nv.constant4,"a",@progbits
	.align	8
	.align		8
.nv.constant4:
        /*0000*/ 	.dword	vprintf
	.align		8
        /*0008*/ 	.dword	$str


//--------------------- .text._Z9helloCUDAf       --------------------------
	.section	.text._Z9helloCUDAf,"ax",@progbits
	.align	128
        .global         _Z9helloCUDAf
        .type           _Z9helloCUDAf,@function
        .size           _Z9helloCUDAf,(.L_x_2 - _Z9helloCUDAf)
        .other          _Z9helloCUDAf,@"STO_CUDA_ENTRY STV_DEFAULT"
_Z9helloCUDAf:
.text._Z9helloCUDAf:
[----:B------:R-:W0:Y:S01]  /*0000*/  LDC R1, c[0x0][0x37c] ;  /* 0x0000df00ff017b82 */ /* 0x000e220000000800 */
[----:B------:R-:W1:Y:S01]  /*0010*/  LDCU UR4, c[0x0][0x380] ;  /* 0x00007000ff0477ac */ /* 0x000e620008000800 */
[----:B------:R-:W2:Y:S01]  /*0020*/  S2R R10, SR_TID.X ;  /* 0x00000000000a7919 */ /* 0x000ea20000002100 */
[----:B0-----:R-:W-:Y:S01]  /*0030*/  VIADD R1, R1, 0xfffffff0 ;  /* 0xfffffff001017836 */ /* 0x001fe20000000000 */
[----:B------:R-:W-:Y:S01]  /*0040*/  MOV R0, 0x0 ;  /* 0x0000000000007802 */ /* 0x000fe20000000f00 */
[----:B------:R-:W0:Y:S03]  /*0050*/  LDCU.64 UR6, c[0x4][0x8] ;  /* 0x01000100ff0677ac */ /* 0x000e260008000a00 */
[----:B------:R3:W4:Y:S01]  /*0060*/  LDC.64 R8, c[0x4][R0] ;  /* 0x0100000000087b82 */ /* 0x0007220000000a00 */
[----:B------:R-:W5:Y:S01]  /*0070*/  LDCU UR5, c[0x0][0x2fc] ;  /* 0x00005f80ff0577ac */ /* 0x000f620008000800 */
[----:B-1----:R-:W1:Y:S01]  /*0080*/  F2F.F64.F32 R2, UR4 ;  /* 0x0000000400027d10 */ /* 0x002e620008201800 */
[----:B------:R-:W3:Y:S01]  /*0090*/  LDCU UR4, c[0x0][0x2f8] ;  /* 0x00005f00ff0477ac */ /* 0x000ee20008000800 */
[----:B0-----:R-:W-:Y:S01]  /*00a0*/  IMAD.U32 R4, RZ, RZ, UR6 ;  /* 0x00000006ff047e24 */ /* 0x001fe2000f8e00ff */
[----:B------:R-:W-:Y:S01]  /*00b0*/  MOV R5, UR7 ;  /* 0x0000000700057c02 */ /* 0x000fe20008000f00 */
[----:B--2---:R0:W-:Y:S04]  /*00c0*/  STL [R1], R10 ;  /* 0x0000000a01007387 */ /* 0x0041e80000100800 */
[----:B-1----:R0:W-:Y:S01]  /*00d0*/  STL.64 [R1+0x8], R2 ;  /* 0x0000080201007387 */ /* 0x0021e20000100a00 */
[----:B---3--:R-:W-:-:S05]  /*00e0*/  IADD3 R6, P0, PT, R1, UR4, RZ ;  /* 0x0000000401067c10 */ /* 0x008fca000ff1e0ff */
[----:B-----5:R-:W-:-:S08]  /*00f0*/  IMAD.X R7, RZ, RZ, UR5, P0 ;  /* 0x00000005ff077e24 */ /* 0x020fd000080e06ff */
[----:B------:R-:W-:-:S07]  /*0100*/  LEPC R20, `(.L_x_0) ;  /* 0x000000001014794e */ /* 0x000fce0000000000 */
[----:B0---4-:R-:W-:Y:S05]  /*0110*/  CALL.ABS.NOINC R8 ;  /* 0x0000000008007343 */ /* 0x011fea0003c00000 */
.L_x_0:
[----:B------:R-:W-:Y:S05]  /*0120*/  EXIT ;  /* 0x000000000000794d */ /* 0x000fea0003800000 */
.L_x_1:
[----:B------:R-:W-:-:S00]  /*0130*/  BRA `(.L_x_1) ;  /* 0xfffffffc00fc7947 */ /* 0x000fc0000383ffff */
[----:B------:R-:W-:-:S00]  /*0140*/  NOP ;  /* 0x0000000000007918 */ /* 0x000fc00000000000 */
        /* <DEDUP_REMOVED lines=11> */
.L_x_2:


//--------------------- .nv.global.init           --------------------------
	.section	.nv.global.init,"aw",@progbits
.nv.global.init:
	.type		$str,@object
	.size		$str,(.L_0 - $str)
$str:
        /*0000*/ 	.byte	0x68, 0x65, 0x6c, 0x6c, 0x6f, 0x2c, 0x20, 0x74, 0x68, 0x72, 0x65, 0x61, 0x64, 0x20, 0x3d, 0x20
        /*0010*/ 	.byte	0x25, 0x64, 0x2c, 0x20, 0x66, 0x20, 0x3d, 0x20, 0x25, 0x66, 0x0a, 0x00
.L_0:


//--------------------- .nv.shared.reserved.0     --------------------------
	.section	.nv.shared.reserved.0,"aw",@nobits
	.weak		__nv_reservedSMEM_offset_0_alias
	.size		__nv_reservedSMEM_offset_0_alias, 0, 64
	.other		__nv_reservedSMEM_offset_0_alias,@"STO_CUDA_RESERVED_SHARED STV_DEFAULT"
__nv_reservedSMEM_offset_0_alias:
	.zero		0
	.zero		64


//--------------------- .nv.constant0._Z9helloCUDAf --------------------------
	.section	.nv.constant0._Z9helloCUDAf,"a",@progbits
	.sectionflags	@""
	.align	4
.nv.constant0._Z9helloCUDAf:
	.zero		900


//--------------------- SYMBOLS --------------------------

	.type		.nv.reservedSmem.offset0,@object
	.size		.nv.reservedSmem.offset0,0x4
	.type		vprintf,@function
